//
// Generated by NVIDIA NVVM Compiler
//
// Compiler Build ID: CL-36424714
// Cuda compilation tools, release 13.0, V13.0.88
// Based on NVVM 20.0.0
//

.version 9.0
.target sm_100
.address_size 64

	// .globl	_Z10cu_do_mathPfS_S_Pi

.visible .entry _Z10cu_do_mathPfS_S_Pi(
	.param .u64 .ptr .align 1 _Z10cu_do_mathPfS_S_Pi_param_0,
	.param .u64 .ptr .align 1 _Z10cu_do_mathPfS_S_Pi_param_1,
	.param .u64 .ptr .align 1 _Z10cu_do_mathPfS_S_Pi_param_2,
	.param .u64 .ptr .align 1 _Z10cu_do_mathPfS_S_Pi_param_3
)
{
	.reg .pred 	%p<2>;
	.reg .b32 	%r<6>;
	.reg .b32 	%f<4>;
	.reg .b64 	%rd<13>;
	.reg .b64 	%fd<6>;

	ld.param.u64 	%rd1, [_Z10cu_do_mathPfS_S_Pi_param_0];
	ld.param.u64 	%rd2, [_Z10cu_do_mathPfS_S_Pi_param_1];
	ld.param.u64 	%rd3, [_Z10cu_do_mathPfS_S_Pi_param_2];
	ld.param.u64 	%rd4, [_Z10cu_do_mathPfS_S_Pi_param_3];
	cvta.to.global.u64 	%rd5, %rd4;
	mov.u32 	%r2, %ctaid.x;
	mov.u32 	%r3, %ntid.x;
	mov.u32 	%r4, %tid.x;
	mad.lo.s32 	%r1, %r2, %r3, %r4;
	ld.global.u32 	%r5, [%rd5];
	setp.ge.s32 	%p1, %r1, %r5;
	@%p1 bra 	$L__BB0_2;
	cvta.to.global.u64 	%rd6, %rd1;
	cvta.to.global.u64 	%rd7, %rd2;
	cvta.to.global.u64 	%rd8, %rd3;
	mul.wide.s32 	%rd9, %r1, 4;
	add.s64 	%rd10, %rd6, %rd9;
	ld.global.f32 	%f1, [%rd10];
	cvt.f64.f32 	%fd1, %f1;
	add.f64 	%fd2, %fd1, %fd1;
	add.s64 	%rd11, %rd7, %rd9;
	ld.global.f32 	%f2, [%rd11];
	cvt.f64.f32 	%fd3, %f2;
	sub.f64 	%fd4, %fd2, %fd3;
	fma.rn.f64 	%fd5, %fd1, 0dBFC70A3D80000000, %fd4;
	cvt.rn.f32.f64 	%f3, %fd5;
	add.s64 	%rd12, %rd8, %rd9;
	st.global.f32 	[%rd12], %f3;
$L__BB0_2:
	ret;

}


// ===== COMPILED SASS (sm_100) =====

	.target	sm_100

	.elftype	@"ET_EXEC"


//--------------------- .note.nv.tkinfo           --------------------------
	.section	.note.nv.tkinfo,"",@"SHT_NOTE"
	.sectionflags	@"SHF_NOTE_NV_TKINFO"
	.tkinfo
        /*0018*/ 	.word	0x00000002
        /*0030*/ 	.string	""
        /*0030*/ 	.string	"ptxas"
        /*0030*/ 	.string	"Cuda compilation tools, release 13.0, V13.0.88"
        /*0030*/ 	.string	"Build cuda_13.0.r13.0/compiler.36424714_0"
        /*0030*/ 	.string	"-arch sm_100 -m 64 "



//--------------------- .note.nv.cuinfo           --------------------------
	.section	.note.nv.cuinfo,"",@"SHT_NOTE"
	.sectionflags	@"SHF_NOTE_NV_CUINFO"
        /*0018*/ 	.short	0x0002
        /*001a*/ 	.short	0x0064
        /*001c*/ 	.short	0x0082
	.zero		2


//--------------------- .nv.info                  --------------------------
	.section	.nv.info,"",@"SHT_CUDA_INFO"
	.align	4


	//----- nvinfo : EIATTR_REGCOUNT
	.align		4
        /*0000*/ 	.byte	0x04, 0x2f
        /*0002*/ 	.short	(.L_1 - .L_0)
	.align		4
.L_0:
        /*0004*/ 	.word	index@(_Z10cu_do_mathPfS_S_Pi)
        /*0008*/ 	.word	0x00000012


	//----- nvinfo : EIATTR_FRAME_SIZE
	.align		4
.L_1:
        /*000c*/ 	.byte	0x04, 0x11
        /*000e*/ 	.short	(.L_3 - .L_2)
	.align		4
.L_2:
        /*0010*/ 	.word	index@(_Z10cu_do_mathPfS_S_Pi)
        /*0014*/ 	.word	0x00000000


	//----- nvinfo : EIATTR_MIN_STACK_SIZE
	.align		4
.L_3:
        /*0018*/ 	.byte	0x04, 0x12
        /*001a*/ 	.short	(.L_5 - .L_4)
	.align		4
.L_4:
        /*001c*/ 	.word	index@(_Z10cu_do_mathPfS_S_Pi)
        /*0020*/ 	.word	0x00000000
.L_5:


//--------------------- .nv.compat                --------------------------
	.section	.nv.compat,"",@"SHT_CUDA_COMPAT_INFO"
	.align	4
        /*0000*/ 	.byte	0x02, 0x09, 0x00, 0x00, 0x02, 0x02, 0x01, 0x00, 0x02, 0x05, 0x05, 0x00, 0x03, 0x07, 0x01, 0x01
        /*0010*/ 	.byte	0x02, 0x03, 0x00, 0x00, 0x02, 0x06, 0x01, 0x00, 0x04, 0x0b, 0x08, 0x00, 0x01, 0x00, 0x00, 0x00
        /*0020*/ 	.byte	0x00, 0x00, 0x00, 0x00


//--------------------- .nv.info._Z10cu_do_mathPfS_S_Pi --------------------------
	.section	.nv.info._Z10cu_do_mathPfS_S_Pi,"",@"SHT_CUDA_INFO"
	.sectionflags	@""
	.align	4


	//----- nvinfo : EIATTR_CUDA_API_VERSION
	.align		4
        /*0000*/ 	.byte	0x04, 0x37
        /*0002*/ 	.short	(.L_7 - .L_6)
.L_6:
        /*0004*/ 	.word	0x00000082


	//----- nvinfo : EIATTR_KPARAM_INFO
	.align		4
.L_7:
        /*0008*/ 	.byte	0x04, 0x17
        /*000a*/ 	.short	(.L_9 - .L_8)
.L_8:
        /*000c*/ 	.word	0x00000000
        /*0010*/ 	.short	0x0003
        /*0012*/ 	.short	0x0018
        /*0014*/ 	.byte	0x00, 0xf5, 0x21, 0x00


	//----- nvinfo : EIATTR_KPARAM_INFO
	.align		4
.L_9:
        /*0018*/ 	.byte	0x04, 0x17
        /*001a*/ 	.short	(.L_11 - .L_10)
.L_10:
        /*001c*/ 	.word	0x00000000
        /*0020*/ 	.short	0x0002
        /*0022*/ 	.short	0x0010
        /*0024*/ 	.byte	0x00, 0xf5, 0x21, 0x00


	//----- nvinfo : EIATTR_KPARAM_INFO
	.align		4
.L_11:
        /*0028*/ 	.byte	0x04, 0x17
        /*002a*/ 	.short	(.L_13 - .L_12)
.L_12:
        /*002c*/ 	.word	0x00000000
        /*0030*/ 	.short	0x0001
        /*0032*/ 	.short	0x0008
        /*0034*/ 	.byte	0x00, 0xf5, 0x21, 0x00


	//----- nvinfo : EIATTR_KPARAM_INFO
	.align		4
.L_13:
        /*0038*/ 	.byte	0x04, 0x17
        /*003a*/ 	.short	(.L_15 - .L_14)
.L_14:
        /*003c*/ 	.word	0x00000000
        /*0040*/ 	.short	0x0000
        /*0042*/ 	.short	0x0000
        /*0044*/ 	.byte	0x00, 0xf5, 0x21, 0x00


	//----- nvinfo : EIATTR_SPARSE_MMA_MASK
	.align		4
.L_15:
        /*0048*/ 	.byte	0x03, 0x50
        /*004a*/ 	.short	0x0000


	//----- nvinfo : EIATTR_MAXREG_COUNT
	.align		4
        /*004c*/ 	.byte	0x03, 0x1b
        /*004e*/ 	.short	0x00ff


	//----- nvinfo : EIATTR_MERCURY_ISA_VERSION
	.align		4
        /*0050*/ 	.byte	0x03, 0x5f
        /*0052*/ 	.short	0x0101


	//----- nvinfo : EIATTR_VRC_CTA_INIT_COUNT
	.align		4
        /*0054*/ 	.byte	0x02, 0x4a
	.zero		1
	.zero		1


	//----- nvinfo : EIATTR_EXIT_INSTR_OFFSETS
	.align		4
        /*0058*/ 	.byte	0x04, 0x1c
        /*005a*/ 	.short	(.L_17 - .L_16)


	//   ....[0]....
.L_16:
        /*005c*/ 	.word	0x00000090


	//   ....[1]....
        /*0060*/ 	.word	0x000001b0


	//----- nvinfo : EIATTR_CBANK_PARAM_SIZE
	.align		4
.L_17:
        /*0064*/ 	.byte	0x03, 0x19
        /*0066*/ 	.short	0x0020


	//----- nvinfo : EIATTR_PARAM_CBANK
	.align		4
        /*0068*/ 	.byte	0x04, 0x0a
        /*006a*/ 	.short	(.L_19 - .L_18)
	.align		4
.L_18:
        /*006c*/ 	.word	index@(.nv.constant0._Z10cu_do_mathPfS_S_Pi)
        /*0070*/ 	.short	0x0380
        /*0072*/ 	.short	0x0020


	//----- nvinfo : EIATTR_SW_WAR
	.align		4
.L_19:
        /*0074*/ 	.byte	0x04, 0x36
        /*0076*/ 	.short	(.L_21 - .L_20)
.L_20:
        /*0078*/ 	.word	0x00000008
.L_21:


//--------------------- .nv.callgraph             --------------------------
	.section	.nv.callgraph,"",@"SHT_CUDA_CALLGRAPH"
	.align	4
	.sectionentsize	8
	.align		4
        /*0000*/ 	.word	0x00000000
	.align		4
        /*0004*/ 	.word	0xffffffff
	.align		4
        /*0008*/ 	.word	0x00000000
	.align		4
        /*000c*/ 	.word	0xfffffffe
	.align		4
        /*0010*/ 	.word	0x00000000
	.align		4
        /*0014*/ 	.word	0xfffffffd
	.align		4
        /*0018*/ 	.word	0x00000000
	.align		4
        /*001c*/ 	.word	0xfffffffc


//--------------------- .text._Z10cu_do_mathPfS_S_Pi --------------------------
	.section	.text._Z10cu_do_mathPfS_S_Pi,"ax",@progbits
	.align	128
        .global         _Z10cu_do_mathPfS_S_Pi
        .type           _Z10cu_do_mathPfS_S_Pi,@function
        .size           _Z10cu_do_mathPfS_S_Pi,(.L_x_1 - _Z10cu_do_mathPfS_S_Pi)
        .other          _Z10cu_do_mathPfS_S_Pi,@"STO_CUDA_ENTRY STV_DEFAULT"
_Z10cu_do_mathPfS_S_Pi:
.text._Z10cu_do_mathPfS_S_Pi:
[----:B------:R-:W-:Y:S08]  /*0000*/  LDC R1, c[0x0][0x37c] ;  /* 0x0000df00ff017b82 */ /* 0x000ff00000000800 */
[----:B------:R-:W0:Y:S01]  /*0010*/  LDC.64 R2, c[0x0][0x398] ;  /* 0x0000e600ff027b82 */ /* 0x000e220000000a00 */
[----:B------:R-:W0:Y:S02]  /*0020*/  LDCU.64 UR4, c[0x0][0x358] ;  /* 0x00006b00ff0477ac */ /* 0x000e240008000a00 */
[----:B0-----:R-:W2:Y:S05]  /*0030*/  LDG.E R2, desc[UR4][R2.64] ;  /* 0x0000000402027981 */ /* 0x001eaa000c1e1900 */
[----:B------:R-:W0:Y:S01]  /*0040*/  S2UR UR6, SR_CTAID.X ;  /* 0x00000000000679c3 */ /* 0x000e220000002500 */
[----:B------:R-:W0:Y:S07]  /*0050*/  S2R R0, SR_TID.X ;  /* 0x0000000000007919 */ /* 0x000e2e0000002100 */
[----:B------:R-:W0:Y:S02]  /*0060*/  LDC R15, c[0x0][0x360] ;  /* 0x0000d800ff0f7b82 */ /* 0x000e240000000800 */
[----:B0-----:R-:W-:-:S05]  /*0070*/  IMAD R15, R15, UR6, R0 ;  /* 0x000000060f0f7c24 */ /* 0x001fca000f8e0200 */
[----:B--2---:R-:W-:-:S13]  /*0080*/  ISETP.GE.AND P0, PT, R15, R2, PT ;  /* 0x000000020f00720c */ /* 0x004fda0003f06270 */
[----:B------:R-:W-:Y:S05]  /*0090*/  @P0 EXIT ;  /* 0x000000000000094d */ /* 0x000fea0003800000 */
[----:B------:R-:W0:Y:S08]  /*00a0*/  LDC.64 R2, c[0x0][0x380] ;  /* 0x0000e000ff027b82 */ /* 0x000e300000000a00 */
[----:B------:R-:W1:Y:S08]  /*00b0*/  LDC.64 R8, c[0x0][0x388] ;  /* 0x0000e200ff087b82 */ /* 0x000e700000000a00 */
[----:B------:R-:W2:Y:S01]  /*00c0*/  LDC.64 R12, c[0x0][0x390] ;  /* 0x0000e400ff0c7b82 */ /* 0x000ea20000000a00 */
[----:B0-----:R-:W-:-:S05]  /*00d0*/  IMAD.WIDE R2, R15, 0x4, R2 ;  /* 0x000000040f027825 */ /* 0x001fca00078e0202 */
[----:B------:R2:W3:Y:S01]  /*00e0*/  LDG.E R4, desc[UR4][R2.64] ;  /* 0x0000000402047981 */ /* 0x0004e2000c1e1900 */
[----:B-1----:R-:W-:-:S06]  /*00f0*/  IMAD.WIDE R8, R15, 0x4, R8 ;  /* 0x000000040f087825 */ /* 0x002fcc00078e0208 */
[----:B------:R-:W4:Y:S01]  /*0100*/  LDG.E R8, desc[UR4][R8.64] ;  /* 0x0000000408087981 */ /* 0x000f22000c1e1900 */
[----:B------:R-:W-:Y:S01]  /*0110*/  UMOV UR6, 0x80000000 ;  /* 0x8000000000067882 */ /* 0x000fe20000000000 */
[----:B------:R-:W-:Y:S01]  /*0120*/  UMOV UR7, 0x3fc70a3d ;  /* 0x3fc70a3d00077882 */ /* 0x000fe20000000000 */
[----:B--2---:R-:W-:Y:S01]  /*0130*/  IMAD.WIDE R2, R15, 0x4, R12 ;  /* 0x000000040f027825 */ /* 0x004fe200078e020c */
[----:B---3--:R-:W0:Y:S08]  /*0140*/  F2F.F64.F32 R4, R4 ;  /* 0x0000000400047310 */ /* 0x008e300000201800 */
[----:B----4-:R-:W1:Y:S01]  /*0150*/  F2F.F64.F32 R10, R8 ;  /* 0x00000008000a7310 */ /* 0x010e620000201800 */
[----:B0-----:R-:W-:-:S08]  /*0160*/  DADD R6, R4, R4 ;  /* 0x0000000004067229 */ /* 0x001fd00000000004 */
[----:B-1----:R-:W-:-:S08]  /*0170*/  DADD R6, R6, -R10 ;  /* 0x0000000006067229 */ /* 0x002fd0000000080a */
[----:B------:R-:W-:-:S10]  /*0180*/  DFMA R6, R4, -UR6, R6 ;  /* 0x8000000604067c2b */ /* 0x000fd40008000006 */
[----:B------:R-:W0:Y:S02]  /*0190*/  F2F.F32.F64 R7, R6 ;  /* 0x0000000600077310 */ /* 0x000e240000301000 */
[----:B0-----:R-:W-:Y:S01]  /*01a0*/  STG.E desc[UR4][R2.64], R7 ;  /* 0x0000000702007986 */ /* 0x001fe2000c101904 */
[----:B------:R-:W-:Y:S05]  /*01b0*/  EXIT ;  /* 0x000000000000794d */ /* 0x000fea0003800000 */
.L_x_0:
[----:B------:R-:W-:-:S00]  /*01c0*/  BRA `(.L_x_0) ;  /* 0xfffffffc00fc7947 */ /* 0x000fc0000383ffff */
[----:B------:R-:W-:-:S00]  /*01d0*/  NOP ;  /* 0x0000000000007918 */ /* 0x000fc00000000000 */
        /* <DEDUP_REMOVED lines=10> */
.L_x_1:


//--------------------- .nv.shared.reserved.0     --------------------------
	.section	.nv.shared.reserved.0,"aw",@nobits
	.weak		__nv_reservedSMEM_offset_0_alias
	.size		__nv_reservedSMEM_offset_0_alias, 0, 64
	.other		__nv_reservedSMEM_offset_0_alias,@"STO_CUDA_RESERVED_SHARED STV_DEFAULT"
__nv_reservedSMEM_offset_0_alias:
	.zero		0
	.zero		64


//--------------------- .nv.constant0._Z10cu_do_mathPfS_S_Pi --------------------------
	.section	.nv.constant0._Z10cu_do_mathPfS_S_Pi,"a",@progbits
	.sectionflags	@""
	.align	4
.nv.constant0._Z10cu_do_mathPfS_S_Pi:
	.zero		928


//--------------------- SYMBOLS --------------------------

	.type		.nv.reservedSmem.offset0,@object
	.size		.nv.reservedSmem.offset0,0x4
